//
// Generated by NVIDIA NVVM Compiler
//
// Compiler Build ID: CL-36424714
// Cuda compilation tools, release 13.0, V13.0.88
// Based on NVVM 20.0.0
//

.version 9.0
.target sm_100
.address_size 64

	// .globl	_Z17classifier_kernelPfPKfS1_iii

.visible .entry _Z17classifier_kernelPfPKfS1_iii(
	.param .u64 .ptr .align 1 _Z17classifier_kernelPfPKfS1_iii_param_0,
	.param .u64 .ptr .align 1 _Z17classifier_kernelPfPKfS1_iii_param_1,
	.param .u64 .ptr .align 1 _Z17classifier_kernelPfPKfS1_iii_param_2,
	.param .u32 _Z17classifier_kernelPfPKfS1_iii_param_3,
	.param .u32 _Z17classifier_kernelPfPKfS1_iii_param_4,
	.param .u32 _Z17classifier_kernelPfPKfS1_iii_param_5
)
{
	.reg .pred 	%p<13>;
	.reg .b32 	%r<26>;
	.reg .b32 	%f<68>;
	.reg .b64 	%rd<50>;

	ld.param.u64 	%rd11, [_Z17classifier_kernelPfPKfS1_iii_param_0];
	ld.param.u64 	%rd12, [_Z17classifier_kernelPfPKfS1_iii_param_1];
	ld.param.u64 	%rd13, [_Z17classifier_kernelPfPKfS1_iii_param_2];
	ld.param.u32 	%r16, [_Z17classifier_kernelPfPKfS1_iii_param_3];
	ld.param.u32 	%r14, [_Z17classifier_kernelPfPKfS1_iii_param_4];
	ld.param.u32 	%r15, [_Z17classifier_kernelPfPKfS1_iii_param_5];
	cvta.to.global.u64 	%rd1, %rd13;
	cvta.to.global.u64 	%rd2, %rd12;
	mov.u32 	%r17, %ctaid.x;
	mov.u32 	%r18, %ntid.x;
	mov.u32 	%r19, %tid.x;
	mad.lo.s32 	%r1, %r17, %r18, %r19;
	mov.u32 	%r2, %ctaid.y;
	setp.ge.s32 	%p1, %r1, %r15;
	setp.ge.s32 	%p2, %r2, %r16;
	or.pred  	%p3, %p2, %p1;
	@%p3 bra 	$L__BB0_14;
	setp.lt.s32 	%p4, %r14, 1;
	mov.f32 	%f67, 0f00000000;
	@%p4 bra 	$L__BB0_13;
	cvt.u64.u32 	%rd14, %r14;
	mul.wide.u32 	%rd3, %r14, %r2;
	cvt.s64.s32 	%rd15, %r1;
	mul.lo.s64 	%rd4, %rd14, %rd15;
	and.b32  	%r3, %r14, 7;
	setp.lt.u32 	%p5, %r14, 8;
	mov.f32 	%f67, 0f00000000;
	mov.b32 	%r24, 0;
	@%p5 bra 	$L__BB0_5;
	and.b32  	%r24, %r14, 2147483640;
	neg.s32 	%r22, %r24;
	shl.b64 	%rd16, %rd3, 2;
	add.s64 	%rd17, %rd16, %rd2;
	add.s64 	%rd49, %rd17, 16;
	shl.b64 	%rd18, %rd4, 2;
	add.s64 	%rd19, %rd18, %rd1;
	add.s64 	%rd48, %rd19, 16;
	mov.f32 	%f67, 0f00000000;
$L__BB0_4:
	.pragma "nounroll";
	ld.global.f32 	%f17, [%rd49+-16];
	ld.global.f32 	%f18, [%rd48+-16];
	fma.rn.f32 	%f19, %f17, %f18, %f67;
	ld.global.f32 	%f20, [%rd49+-12];
	ld.global.f32 	%f21, [%rd48+-12];
	fma.rn.f32 	%f22, %f20, %f21, %f19;
	ld.global.f32 	%f23, [%rd49+-8];
	ld.global.f32 	%f24, [%rd48+-8];
	fma.rn.f32 	%f25, %f23, %f24, %f22;
	ld.global.f32 	%f26, [%rd49+-4];
	ld.global.f32 	%f27, [%rd48+-4];
	fma.rn.f32 	%f28, %f26, %f27, %f25;
	ld.global.f32 	%f29, [%rd49];
	ld.global.f32 	%f30, [%rd48];
	fma.rn.f32 	%f31, %f29, %f30, %f28;
	ld.global.f32 	%f32, [%rd49+4];
	ld.global.f32 	%f33, [%rd48+4];
	fma.rn.f32 	%f34, %f32, %f33, %f31;
	ld.global.f32 	%f35, [%rd49+8];
	ld.global.f32 	%f36, [%rd48+8];
	fma.rn.f32 	%f37, %f35, %f36, %f34;
	ld.global.f32 	%f38, [%rd49+12];
	ld.global.f32 	%f39, [%rd48+12];
	fma.rn.f32 	%f67, %f38, %f39, %f37;
	add.s32 	%r22, %r22, 8;
	add.s64 	%rd49, %rd49, 32;
	add.s64 	%rd48, %rd48, 32;
	setp.ne.s32 	%p6, %r22, 0;
	@%p6 bra 	$L__BB0_4;
$L__BB0_5:
	setp.eq.s32 	%p7, %r3, 0;
	@%p7 bra 	$L__BB0_13;
	and.b32  	%r9, %r14, 3;
	setp.lt.u32 	%p8, %r3, 4;
	@%p8 bra 	$L__BB0_8;
	cvt.u64.u32 	%rd20, %r24;
	add.s64 	%rd21, %rd3, %rd20;
	add.s64 	%rd22, %rd4, %rd20;
	shl.b64 	%rd23, %rd21, 2;
	add.s64 	%rd24, %rd2, %rd23;
	ld.global.f32 	%f41, [%rd24];
	shl.b64 	%rd25, %rd22, 2;
	add.s64 	%rd26, %rd1, %rd25;
	ld.global.f32 	%f42, [%rd26];
	fma.rn.f32 	%f43, %f41, %f42, %f67;
	ld.global.f32 	%f44, [%rd24+4];
	ld.global.f32 	%f45, [%rd26+4];
	fma.rn.f32 	%f46, %f44, %f45, %f43;
	ld.global.f32 	%f47, [%rd24+8];
	ld.global.f32 	%f48, [%rd26+8];
	fma.rn.f32 	%f49, %f47, %f48, %f46;
	ld.global.f32 	%f50, [%rd24+12];
	ld.global.f32 	%f51, [%rd26+12];
	fma.rn.f32 	%f67, %f50, %f51, %f49;
	add.s32 	%r24, %r24, 4;
$L__BB0_8:
	setp.eq.s32 	%p9, %r9, 0;
	@%p9 bra 	$L__BB0_13;
	setp.eq.s32 	%p10, %r9, 1;
	@%p10 bra 	$L__BB0_11;
	cvt.u64.u32 	%rd27, %r24;
	add.s64 	%rd28, %rd3, %rd27;
	add.s64 	%rd29, %rd4, %rd27;
	shl.b64 	%rd30, %rd28, 2;
	add.s64 	%rd31, %rd2, %rd30;
	ld.global.f32 	%f53, [%rd31];
	shl.b64 	%rd32, %rd29, 2;
	add.s64 	%rd33, %rd1, %rd32;
	ld.global.f32 	%f54, [%rd33];
	fma.rn.f32 	%f55, %f53, %f54, %f67;
	ld.global.f32 	%f56, [%rd31+4];
	ld.global.f32 	%f57, [%rd33+4];
	fma.rn.f32 	%f67, %f56, %f57, %f55;
	add.s32 	%r24, %r24, 2;
$L__BB0_11:
	and.b32  	%r21, %r14, 1;
	setp.eq.b32 	%p11, %r21, 1;
	not.pred 	%p12, %p11;
	@%p12 bra 	$L__BB0_13;
	cvt.u64.u32 	%rd34, %r24;
	add.s64 	%rd35, %rd3, %rd34;
	add.s64 	%rd36, %rd4, %rd34;
	shl.b64 	%rd37, %rd35, 2;
	add.s64 	%rd38, %rd2, %rd37;
	ld.global.f32 	%f58, [%rd38];
	shl.b64 	%rd39, %rd36, 2;
	add.s64 	%rd40, %rd1, %rd39;
	ld.global.f32 	%f59, [%rd40];
	fma.rn.f32 	%f67, %f58, %f59, %f67;
$L__BB0_13:
	cvt.u64.u32 	%rd41, %r2;
	cvt.s64.s32 	%rd42, %r15;
	cvt.s64.s32 	%rd43, %r1;
	mad.lo.s64 	%rd44, %rd42, %rd41, %rd43;
	cvta.to.global.u64 	%rd45, %rd11;
	shl.b64 	%rd46, %rd44, 2;
	add.s64 	%rd47, %rd45, %rd46;
	st.global.f32 	[%rd47], %f67;
$L__BB0_14:
	ret;

}


// ===== COMPILED SASS (sm_100) =====

	.target	sm_100

	.elftype	@"ET_EXEC"


//--------------------- .note.nv.tkinfo           --------------------------
	.section	.note.nv.tkinfo,"",@"SHT_NOTE"
	.sectionflags	@"SHF_NOTE_NV_TKINFO"
	.tkinfo
        /*0018*/ 	.word	0x00000002
        /*0030*/ 	.string	""
        /*0030*/ 	.string	"ptxas"
        /*0030*/ 	.string	"Cuda compilation tools, release 13.0, V13.0.88"
        /*0030*/ 	.string	"Build cuda_13.0.r13.0/compiler.36424714_0"
        /*0030*/ 	.string	"-arch sm_100 -m 64 "



//--------------------- .note.nv.cuinfo           --------------------------
	.section	.note.nv.cuinfo,"",@"SHT_NOTE"
	.sectionflags	@"SHF_NOTE_NV_CUINFO"
        /*0018*/ 	.short	0x0002
        /*001a*/ 	.short	0x0064
        /*001c*/ 	.short	0x0082
	.zero		2


//--------------------- .nv.info                  --------------------------
	.section	.nv.info,"",@"SHT_CUDA_INFO"
	.align	4


	//----- nvinfo : EIATTR_REGCOUNT
	.align		4
        /*0000*/ 	.byte	0x04, 0x2f
        /*0002*/ 	.short	(.L_1 - .L_0)
	.align		4
.L_0:
        /*0004*/ 	.word	index@(_Z17classifier_kernelPfPKfS1_iii)
        /*0008*/ 	.word	0x00000020


	//----- nvinfo : EIATTR_FRAME_SIZE
	.align		4
.L_1:
        /*000c*/ 	.byte	0x04, 0x11
        /*000e*/ 	.short	(.L_3 - .L_2)
	.align		4
.L_2:
        /*0010*/ 	.word	index@(_Z17classifier_kernelPfPKfS1_iii)
        /*0014*/ 	.word	0x00000000


	//----- nvinfo : EIATTR_MIN_STACK_SIZE
	.align		4
.L_3:
        /*0018*/ 	.byte	0x04, 0x12
        /*001a*/ 	.short	(.L_5 - .L_4)
	.align		4
.L_4:
        /*001c*/ 	.word	index@(_Z17classifier_kernelPfPKfS1_iii)
        /*0020*/ 	.word	0x00000000
.L_5:


//--------------------- .nv.compat                --------------------------
	.section	.nv.compat,"",@"SHT_CUDA_COMPAT_INFO"
	.align	4
        /*0000*/ 	.byte	0x02, 0x09, 0x00, 0x00, 0x02, 0x02, 0x01, 0x00, 0x02, 0x05, 0x05, 0x00, 0x03, 0x07, 0x01, 0x01
        /*0010*/ 	.byte	0x02, 0x03, 0x00, 0x00, 0x02, 0x06, 0x01, 0x00, 0x04, 0x0b, 0x08, 0x00, 0x09, 0x00, 0x00, 0x00
        /*0020*/ 	.byte	0x00, 0x00, 0x00, 0x00


//--------------------- .nv.info._Z17classifier_kernelPfPKfS1_iii --------------------------
	.section	.nv.info._Z17classifier_kernelPfPKfS1_iii,"",@"SHT_CUDA_INFO"
	.sectionflags	@""
	.align	4


	//----- nvinfo : EIATTR_CUDA_API_VERSION
	.align		4
        /*0000*/ 	.byte	0x04, 0x37
        /*0002*/ 	.short	(.L_7 - .L_6)
.L_6:
        /*0004*/ 	.word	0x00000082


	//----- nvinfo : EIATTR_KPARAM_INFO
	.align		4
.L_7:
        /*0008*/ 	.byte	0x04, 0x17
        /*000a*/ 	.short	(.L_9 - .L_8)
.L_8:
        /*000c*/ 	.word	0x00000000
        /*0010*/ 	.short	0x0005
        /*0012*/ 	.short	0x0020
        /*0014*/ 	.byte	0x00, 0xf0, 0x11, 0x00


	//----- nvinfo : EIATTR_KPARAM_INFO
	.align		4
.L_9:
        /*0018*/ 	.byte	0x04, 0x17
        /*001a*/ 	.short	(.L_11 - .L_10)
.L_10:
        /*001c*/ 	.word	0x00000000
        /*0020*/ 	.short	0x0004
        /*0022*/ 	.short	0x001c
        /*0024*/ 	.byte	0x00, 0xf0, 0x11, 0x00


	//----- nvinfo : EIATTR_KPARAM_INFO
	.align		4
.L_11:
        /*0028*/ 	.byte	0x04, 0x17
        /*002a*/ 	.short	(.L_13 - .L_12)
.L_12:
        /*002c*/ 	.word	0x00000000
        /*0030*/ 	.short	0x0003
        /*0032*/ 	.short	0x0018
        /*0034*/ 	.byte	0x00, 0xf0, 0x11, 0x00


	//----- nvinfo : EIATTR_KPARAM_INFO
	.align		4
.L_13:
        /*0038*/ 	.byte	0x04, 0x17
        /*003a*/ 	.short	(.L_15 - .L_14)
.L_14:
        /*003c*/ 	.word	0x00000000
        /*0040*/ 	.short	0x0002
        /*0042*/ 	.short	0x0010
        /*0044*/ 	.byte	0x00, 0xf5, 0x21, 0x00


	//----- nvinfo : EIATTR_KPARAM_INFO
	.align		4
.L_15:
        /*0048*/ 	.byte	0x04, 0x17
        /*004a*/ 	.short	(.L_17 - .L_16)
.L_16:
        /*004c*/ 	.word	0x00000000
        /*0050*/ 	.short	0x0001
        /*0052*/ 	.short	0x0008
        /*0054*/ 	.byte	0x00, 0xf5, 0x21, 0x00


	//----- nvinfo : EIATTR_KPARAM_INFO
	.align		4
.L_17:
        /*0058*/ 	.byte	0x04, 0x17
        /*005a*/ 	.short	(.L_19 - .L_18)
.L_18:
        /*005c*/ 	.word	0x00000000
        /*0060*/ 	.short	0x0000
        /*0062*/ 	.short	0x0000
        /*0064*/ 	.byte	0x00, 0xf5, 0x21, 0x00


	//----- nvinfo : EIATTR_SPARSE_MMA_MASK
	.align		4
.L_19:
        /*0068*/ 	.byte	0x03, 0x50
        /*006a*/ 	.short	0x0000


	//----- nvinfo : EIATTR_MAXREG_COUNT
	.align		4
        /*006c*/ 	.byte	0x03, 0x1b
        /*006e*/ 	.short	0x00ff


	//----- nvinfo : EIATTR_MERCURY_ISA_VERSION
	.align		4
        /*0070*/ 	.byte	0x03, 0x5f
        /*0072*/ 	.short	0x0101


	//----- nvinfo : EIATTR_VRC_CTA_INIT_COUNT
	.align		4
        /*0074*/ 	.byte	0x02, 0x4a
	.zero		1
	.zero		1


	//----- nvinfo : EIATTR_EXIT_INSTR_OFFSETS
	.align		4
        /*0078*/ 	.byte	0x04, 0x1c
        /*007a*/ 	.short	(.L_21 - .L_20)


	//   ....[0]....
.L_20:
        /*007c*/ 	.word	0x000000a0


	//   ....[1]....
        /*0080*/ 	.word	0x000008f0


	//----- nvinfo : EIATTR_CBANK_PARAM_SIZE
	.align		4
.L_21:
        /*0084*/ 	.byte	0x03, 0x19
        /*0086*/ 	.short	0x0024


	//----- nvinfo : EIATTR_PARAM_CBANK
	.align		4
        /*0088*/ 	.byte	0x04, 0x0a
        /*008a*/ 	.short	(.L_23 - .L_22)
	.align		4
.L_22:
        /*008c*/ 	.word	index@(.nv.constant0._Z17classifier_kernelPfPKfS1_iii)
        /*0090*/ 	.short	0x0380
        /*0092*/ 	.short	0x0024


	//----- nvinfo : EIATTR_SW_WAR
	.align		4
.L_23:
        /*0094*/ 	.byte	0x04, 0x36
        /*0096*/ 	.short	(.L_25 - .L_24)
.L_24:
        /*0098*/ 	.word	0x00000008
.L_25:


//--------------------- .nv.callgraph             --------------------------
	.section	.nv.callgraph,"",@"SHT_CUDA_CALLGRAPH"
	.align	4
	.sectionentsize	8
	.align		4
        /*0000*/ 	.word	0x00000000
	.align		4
        /*0004*/ 	.word	0xffffffff
	.align		4
        /*0008*/ 	.word	0x00000000
	.align		4
        /*000c*/ 	.word	0xfffffffe
	.align		4
        /*0010*/ 	.word	0x00000000
	.align		4
        /*0014*/ 	.word	0xfffffffd
	.align		4
        /*0018*/ 	.word	0x00000000
	.align		4
        /*001c*/ 	.word	0xfffffffc


//--------------------- .text._Z17classifier_kernelPfPKfS1_iii --------------------------
	.section	.text._Z17classifier_kernelPfPKfS1_iii,"ax",@progbits
	.align	128
        .global         _Z17classifier_kernelPfPKfS1_iii
        .type           _Z17classifier_kernelPfPKfS1_iii,@function
        .size           _Z17classifier_kernelPfPKfS1_iii,(.L_x_5 - _Z17classifier_kernelPfPKfS1_iii)
        .other          _Z17classifier_kernelPfPKfS1_iii,@"STO_CUDA_ENTRY STV_DEFAULT"
_Z17classifier_kernelPfPKfS1_iii:
.text._Z17classifier_kernelPfPKfS1_iii:
[----:B------:R-:W-:Y:S01]  /*0000*/  LDC R1, c[0x0][0x37c] ;  /* 0x0000df00ff017b82 */ /* 0x000fe20000000800 */
[----:B------:R-:W0:Y:S07]  /*0010*/  S2R R7, SR_TID.X ;  /* 0x0000000000077919 */ /* 0x000e2e0000002100 */
[----:B------:R-:W0:Y:S08]  /*0020*/  S2UR UR4, SR_CTAID.X ;  /* 0x00000000000479c3 */ /* 0x000e300000002500 */
[----:B------:R-:W0:Y:S08]  /*0030*/  LDC R6, c[0x0][0x360] ;  /* 0x0000d800ff067b82 */ /* 0x000e300000000800 */
[----:B------:R-:W1:Y:S08]  /*0040*/  LDC R9, c[0x0][0x3a0] ;  /* 0x0000e800ff097b82 */ /* 0x000e700000000800 */
[----:B------:R-:W2:Y:S08]  /*0050*/  S2UR UR5, SR_CTAID.Y ;  /* 0x00000000000579c3 */ /* 0x000eb00000002600 */
[----:B------:R-:W2:Y:S01]  /*0060*/  LDC R0, c[0x0][0x398] ;  /* 0x0000e600ff007b82 */ /* 0x000ea20000000800 */
[----:B0-----:R-:W-:-:S05]  /*0070*/  IMAD R6, R6, UR4, R7 ;  /* 0x0000000406067c24 */ /* 0x001fca000f8e0207 */
[----:B-1----:R-:W-:-:S04]  /*0080*/  ISETP.GE.AND P0, PT, R6, R9, PT ;  /* 0x000000090600720c */ /* 0x002fc80003f06270 */
[----:B--2---:R-:W-:-:S13]  /*0090*/  ISETP.LE.OR P0, PT, R0, UR5, P0 ;  /* 0x0000000500007c0c */ /* 0x004fda0008703670 */
[----:B------:R-:W-:Y:S05]  /*00a0*/  @P0 EXIT ;  /* 0x000000000000094d */ /* 0x000fea0003800000 */
[----:B------:R-:W0:Y:S01]  /*00b0*/  LDC R19, c[0x0][0x39c] ;  /* 0x0000e700ff137b82 */ /* 0x000e220000000800 */
[----:B------:R-:W1:Y:S01]  /*00c0*/  LDCU.64 UR6, c[0x0][0x358] ;  /* 0x00006b00ff0677ac */ /* 0x000e620008000a00 */
[----:B------:R-:W-:Y:S01]  /*00d0*/  IMAD.MOV.U32 R0, RZ, RZ, RZ ;  /* 0x000000ffff007224 */ /* 0x000fe200078e00ff */
[----:B0-----:R-:W-:-:S13]  /*00e0*/  ISETP.GE.AND P0, PT, R19, 0x1, PT ;  /* 0x000000011300780c */ /* 0x001fda0003f06270 */
[----:B-1----:R-:W-:Y:S05]  /*00f0*/  @!P0 BRA `(.L_x_0) ;  /* 0x0000000400d88947 */ /* 0x002fea0003800000 */
[C---:B------:R-:W-:Y:S01]  /*0100*/  ISETP.GE.U32.AND P1, PT, R19.reuse, 0x8, PT ;  /* 0x000000081300780c */ /* 0x040fe20003f26070 */
[----:B------:R-:W-:Y:S01]  /*0110*/  IMAD.WIDE.U32 R4, R6, R19, RZ ;  /* 0x0000001306047225 */ /* 0x000fe200078e00ff */
[----:B------:R-:W-:Y:S02]  /*0120*/  SHF.R.S32.HI R11, RZ, 0x1f, R6 ;  /* 0x0000001fff0b7819 */ /* 0x000fe40000011406 */
[C---:B------:R-:W-:Y:S01]  /*0130*/  LOP3.LUT R22, R19.reuse, 0x7, RZ, 0xc0, !PT ;  /* 0x0000000713167812 */ /* 0x040fe200078ec0ff */
[----:B------:R-:W-:Y:S02]  /*0140*/  IMAD.MOV.U32 R0, RZ, RZ, RZ ;  /* 0x000000ffff007224 */ /* 0x000fe400078e00ff */
[----:B------:R-:W-:Y:S01]  /*0150*/  IMAD.MOV.U32 R17, RZ, RZ, RZ ;  /* 0x000000ffff117224 */ /* 0x000fe200078e00ff */
[----:B------:R-:W-:Y:S01]  /*0160*/  ISETP.NE.AND P0, PT, R22, RZ, PT ;  /* 0x000000ff1600720c */ /* 0x000fe20003f05270 */
[----:B------:R-:W-:-:S04]  /*0170*/  IMAD.WIDE.U32 R2, R19, UR5, RZ ;  /* 0x0000000513027c25 */ /* 0x000fc8000f8e00ff */
[----:B------:R-:W-:Y:S01]  /*0180*/  IMAD R11, R11, R19, R5 ;  /* 0x000000130b0b7224 */ /* 0x000fe200078e0205 */
[----:B------:R-:W-:Y:S07]  /*0190*/  @!P1 BRA `(.L_x_1) ;  /* 0x0000000000b89947 */ /* 0x000fee0003800000 */
[----:B------:R-:W0:Y:S01]  /*01a0*/  LDC.64 R14, c[0x0][0x388] ;  /* 0x0000e200ff0e7b82 */ /* 0x000e220000000a00 */
[----:B------:R-:W1:Y:S01]  /*01b0*/  LDCU.64 UR8, c[0x0][0x390] ;  /* 0x00007200ff0877ac */ /* 0x000e620008000a00 */
[----:B------:R-:W-:Y:S01]  /*01c0*/  LOP3.LUT R17, R19, 0x7ffffff8, RZ, 0xc0, !PT ;  /* 0x7ffffff813117812 */ /* 0x000fe200078ec0ff */
[----:B------:R-:W-:-:S04]  /*01d0*/  IMAD.MOV.U32 R0, RZ, RZ, RZ ;  /* 0x000000ffff007224 */ /* 0x000fc800078e00ff */
[----:B------:R-:W-:Y:S01]  /*01e0*/  IMAD.MOV R8, RZ, RZ, -R17 ;  /* 0x000000ffff087224 */ /* 0x000fe200078e0a11 */
[----:B-1----:R-:W-:-:S04]  /*01f0*/  LEA R10, P3, R4, UR8, 0x2 ;  /* 0x00000008040a7c11 */ /* 0x002fc8000f8610ff */
[----:B------:R-:W-:Y:S02]  /*0200*/  IADD3 R10, P4, PT, R10, 0x10, RZ ;  /* 0x000000100a0a7810 */ /* 0x000fe40007f9e0ff */
[----:B0-----:R-:W-:Y:S02]  /*0210*/  LEA R18, P1, R2, R14, 0x2 ;  /* 0x0000000e02127211 */ /* 0x001fe400078210ff */
[----:B------:R-:W-:Y:S02]  /*0220*/  LEA.HI.X R13, R4, UR9, R11, 0x2, P3 ;  /* 0x00000009040d7c11 */ /* 0x000fe400098f140b */
[----:B------:R-:W-:Y:S02]  /*0230*/  IADD3 R18, P2, PT, R18, 0x10, RZ ;  /* 0x0000001012127810 */ /* 0x000fe40007f5e0ff */
[----:B------:R-:W-:Y:S01]  /*0240*/  LEA.HI.X R15, R2, R15, R3, 0x2, P1 ;  /* 0x0000000f020f7211 */ /* 0x000fe200008f1403 */
[----:B------:R-:W-:-:S04]  /*0250*/  IMAD.X R13, RZ, RZ, R13, P4 ;  /* 0x000000ffff0d7224 */ /* 0x000fc800020e060d */
[----:B------:R-:W-:-:S07]  /*0260*/  IMAD.X R15, RZ, RZ, R15, P2 ;  /* 0x000000ffff0f7224 */ /* 0x000fce00010e060f */
.L_x_2:
[----:B------:R-:W-:Y:S02]  /*0270*/  IMAD.MOV.U32 R14, RZ, RZ, R18 ;  /* 0x000000ffff0e7224 */ /* 0x000fe400078e0012 */
[----:B------:R-:W-:-:S03]  /*0280*/  IMAD.MOV.U32 R12, RZ, RZ, R10 ;  /* 0x000000ffff0c7224 */ /* 0x000fc600078e000a */
[----:B------:R-:W2:Y:S04]  /*0290*/  LDG.E R23, desc[UR6][R14.64+-0x10] ;  /* 0xfffff0060e177981 */ /* 0x000ea8000c1e1900 */
[----:B------:R-:W2:Y:S04]  /*02a0*/  LDG.E R18, desc[UR6][R12.64+-0x10] ;  /* 0xfffff0060c127981 */ /* 0x000ea8000c1e1900 */
[----:B------:R-:W3:Y:S04]  /*02b0*/  LDG.E R27, desc[UR6][R14.64+-0xc] ;  /* 0xfffff4060e1b7981 */ /* 0x000ee8000c1e1900 */
[----:B------:R-:W3:Y:S04]  /*02c0*/  LDG.E R20, desc[UR6][R12.64+-0xc] ;  /* 0xfffff4060c147981 */ /* 0x000ee8000c1e1900 */
[----:B------:R-:W4:Y:S04]  /*02d0*/  LDG.E R16, desc[UR6][R14.64+-0x8] ;  /* 0xfffff8060e107981 */ /* 0x000f28000c1e1900 */
[----:B------:R-:W4:Y:S04]  /*02e0*/  LDG.E R25, desc[UR6][R12.64+-0x8] ;  /* 0xfffff8060c197981 */ /* 0x000f28000c1e1900 */
[----:B------:R-:W5:Y:S04]  /*02f0*/  LDG.E R10, desc[UR6][R14.64+-0x4] ;  /* 0xfffffc060e0a7981 */ /* 0x000f68000c1e1900 */
[----:B------:R-:W5:Y:S01]  /*0300*/  LDG.E R21, desc[UR6][R12.64+-0x4] ;  /* 0xfffffc060c157981 */ /* 0x000f62000c1e1900 */
[----:B--2---:R-:W-:-:S03]  /*0310*/  FFMA R18, R23, R18, R0 ;  /* 0x0000001217127223 */ /* 0x004fc60000000000 */
[----:B------:R-:W2:Y:S04]  /*0320*/  LDG.E R0, desc[UR6][R14.64] ;  /* 0x000000060e007981 */ /* 0x000ea8000c1e1900 */
[----:B------:R-:W2:Y:S01]  /*0330*/  LDG.E R23, desc[UR6][R12.64] ;  /* 0x000000060c177981 */ /* 0x000ea2000c1e1900 */
[----:B---3--:R-:W-:-:S03]  /*0340*/  FFMA R29, R27, R20, R18 ;  /* 0x000000141b1d7223 */ /* 0x008fc60000000012 */
[----:B------:R-:W3:Y:S04]  /*0350*/  LDG.E R18, desc[UR6][R14.64+0x4] ;  /* 0x000004060e127981 */ /* 0x000ee8000c1e1900 */
[----:B------:R-:W3:Y:S01]  /*0360*/  LDG.E R27, desc[UR6][R12.64+0x4] ;  /* 0x000004060c1b7981 */ /* 0x000ee2000c1e1900 */
[----:B----4-:R-:W-:-:S03]  /*0370*/  FFMA R24, R16, R25, R29 ;  /* 0x0000001910187223 */ /* 0x010fc6000000001d */
[----:B------:R-:W4:Y:S04]  /*0380*/  LDG.E R16, desc[UR6][R14.64+0x8] ;  /* 0x000008060e107981 */ /* 0x000f28000c1e1900 */
[----:B------:R-:W4:Y:S04]  /*0390*/  LDG.E R25, desc[UR6][R12.64+0x8] ;  /* 0x000008060c197981 */ /* 0x000f28000c1e1900 */
[----:B------:R-:W4:Y:S04]  /*03a0*/  LDG.E R20, desc[UR6][R14.64+0xc] ;  /* 0x00000c060e147981 */ /* 0x000f28000c1e1900 */
[----:B------:R0:W4:Y:S01]  /*03b0*/  LDG.E R29, desc[UR6][R12.64+0xc] ;  /* 0x00000c060c1d7981 */ /* 0x000122000c1e1900 */
[----:B------:R-:W-:-:S02]  /*03c0*/  VIADD R8, R8, 0x8 ;  /* 0x0000000808087836 */ /* 0x000fc40000000000 */
[----:B-----5:R-:W-:Y:S01]  /*03d0*/  FFMA R21, R10, R21, R24 ;  /* 0x000000150a157223 */ /* 0x020fe20000000018 */
[----:B------:R-:W-:Y:S02]  /*03e0*/  IADD3 R10, P3, PT, R12, 0x20, RZ ;  /* 0x000000200c0a7810 */ /* 0x000fe40007f7e0ff */
[----:B------:R-:W-:-:S03]  /*03f0*/  ISETP.NE.AND P1, PT, R8, RZ, PT ;  /* 0x000000ff0800720c */ /* 0x000fc60003f25270 */
[----:B0-----:R-:W-:Y:S02]  /*0400*/  IMAD.X R13, RZ, RZ, R13, P3 ;  /* 0x000000ffff0d7224 */ /* 0x001fe400018e060d */
[----:B--2---:R-:W-:-:S04]  /*0410*/  FFMA R21, R0, R23, R21 ;  /* 0x0000001700157223 */ /* 0x004fc80000000015 */
[----:B---3--:R-:W-:Y:S01]  /*0420*/  FFMA R21, R18, R27, R21 ;  /* 0x0000001b12157223 */ /* 0x008fe20000000015 */
[----:B------:R-:W-:-:S05]  /*0430*/  IADD3 R18, P2, PT, R14, 0x20, RZ ;  /* 0x000000200e127810 */ /* 0x000fca0007f5e0ff */
[----:B------:R-:W-:Y:S02]  /*0440*/  IMAD.X R15, RZ, RZ, R15, P2 ;  /* 0x000000ffff0f7224 */ /* 0x000fe400010e060f */
[----:B----4-:R-:W-:-:S04]  /*0450*/  FFMA R21, R16, R25, R21 ;  /* 0x0000001910157223 */ /* 0x010fc80000000015 */
[----:B------:R-:W-:Y:S01]  /*0460*/  FFMA R0, R20, R29, R21 ;  /* 0x0000001d14007223 */ /* 0x000fe20000000015 */
[----:B------:R-:W-:Y:S06]  /*0470*/  @P1 BRA `(.L_x_2) ;  /* 0xfffffffc007c1947 */ /* 0x000fec000383ffff */
.L_x_1:
[----:B------:R-:W-:Y:S05]  /*0480*/  @!P0 BRA `(.L_x_0) ;  /* 0x0000000000f48947 */ /* 0x000fea0003800000 */
[----:B------:R-:W-:Y:S02]  /*0490*/  ISETP.GE.U32.AND P0, PT, R22, 0x4, PT ;  /* 0x000000041600780c */ /* 0x000fe40003f06070 */
[----:B------:R-:W-:-:S04]  /*04a0*/  LOP3.LUT R18, R19, 0x3, RZ, 0xc0, !PT ;  /* 0x0000000313127812 */ /* 0x000fc800078ec0ff */
[----:B------:R-:W-:-:S07]  /*04b0*/  ISETP.NE.AND P1, PT, R18, RZ, PT ;  /* 0x000000ff1200720c */ /* 0x000fce0003f25270 */
[----:B------:R-:W-:Y:S06]  /*04c0*/  @!P0 BRA `(.L_x_3) ;  /* 0x00000000005c8947 */ /* 0x000fec0003800000 */
[----:B------:R-:W0:Y:S01]  /*04d0*/  LDC.64 R12, c[0x0][0x388] ;  /* 0x0000e200ff0c7b82 */ /* 0x000e220000000a00 */
[----:B------:R-:W1:Y:S01]  /*04e0*/  LDCU.64 UR8, c[0x0][0x390] ;  /* 0x00007200ff0877ac */ /* 0x000e620008000a00 */
[----:B------:R-:W-:Y:S02]  /*04f0*/  IADD3 R10, P0, PT, R2, R17, RZ ;  /* 0x00000011020a7210 */ /* 0x000fe40007f1e0ff */
[----:B------:R-:W-:-:S03]  /*0500*/  IADD3 R8, P2, PT, R17, R4, RZ ;  /* 0x0000000411087210 */ /* 0x000fc60007f5e0ff */
[----:B------:R-:W-:Y:S02]  /*0510*/  IMAD.X R16, RZ, RZ, R3, P0 ;  /* 0x000000ffff107224 */ /* 0x000fe400000e0603 */
[----:B------:R-:W-:Y:S01]  /*0520*/  IMAD.X R15, RZ, RZ, R11, P2 ;  /* 0x000000ffff0f7224 */ /* 0x000fe200010e060b */
[----:B-1----:R-:W-:-:S04]  /*0530*/  LEA R14, P2, R8, UR8, 0x2 ;  /* 0x00000008080e7c11 */ /* 0x002fc8000f8410ff */
[----:B------:R-:W-:Y:S02]  /*0540*/  LEA.HI.X R15, R8, UR9, R15, 0x2, P2 ;  /* 0x00000009080f7c11 */ /* 0x000fe400090f140f */
[----:B0-----:R-:W-:-:S03]  /*0550*/  LEA R12, P0, R10, R12, 0x2 ;  /* 0x0000000c0a0c7211 */ /* 0x001fc600078010ff */
[----:B------:R-:W2:Y:S01]  /*0560*/  LDG.E R8, desc[UR6][R14.64] ;  /* 0x000000060e087981 */ /* 0x000ea2000c1e1900 */
[----:B------:R-:W-:-:S03]  /*0570*/  LEA.HI.X R13, R10, R13, R16, 0x2, P0 ;  /* 0x0000000d0a0d7211 */ /* 0x000fc600000f1410 */
[----:B------:R-:W3:Y:S04]  /*0580*/  LDG.E R10, desc[UR6][R14.64+0x4] ;  /* 0x000004060e0a7981 */ /* 0x000ee8000c1e1900 */
[----:B------:R-:W2:Y:S04]  /*0590*/  LDG.E R21, desc[UR6][R12.64] ;  /* 0x000000060c157981 */ /* 0x000ea8000c1e1900 */
[----:B------:R-:W3:Y:S04]  /*05a0*/  LDG.E R23, desc[UR6][R12.64+0x4] ;  /* 0x000004060c177981 */ /* 0x000ee8000c1e1900 */
[----:B------:R-:W4:Y:S04]  /*05b0*/  LDG.E R16, desc[UR6][R14.64+0x8] ;  /* 0x000008060e107981 */ /* 0x000f28000c1e1900 */
[----:B------:R-:W4:Y:S04]  /*05c0*/  LDG.E R25, desc[UR6][R12.64+0x8] ;  /* 0x000008060c197981 */ /* 0x000f28000c1e1900 */
[----:B------:R-:W5:Y:S04]  /*05d0*/  LDG.E R20, desc[UR6][R14.64+0xc] ;  /* 0x00000c060e147981 */ /* 0x000f68000c1e1900 */
[----:B------:R-:W5:Y:S01]  /*05e0*/  LDG.E R27, desc[UR6][R12.64+0xc] ;  /* 0x00000c060c1b7981 */ /* 0x000f62000c1e1900 */
[----:B------:R-:W-:-:S02]  /*05f0*/  VIADD R17, R17, 0x4 ;  /* 0x0000000411117836 */ /* 0x000fc40000000000 */
[----:B--2---:R-:W-:-:S04]  /*0600*/  FFMA R8, R21, R8, R0 ;  /* 0x0000000815087223 */ /* 0x004fc80000000000 */
[----:B---3--:R-:W-:-:S04]  /*0610*/  FFMA R8, R23, R10, R8 ;  /* 0x0000000a17087223 */ /* 0x008fc80000000008 */
[----:B----4-:R-:W-:-:S04]  /*0620*/  FFMA R8, R25, R16, R8 ;  /* 0x0000001019087223 */ /* 0x010fc80000000008 */
[----:B-----5:R-:W-:-:S07]  /*0630*/  FFMA R0, R27, R20, R8 ;  /* 0x000000141b007223 */ /* 0x020fce0000000008 */
.L_x_3:
[----:B------:R-:W-:Y:S05]  /*0640*/  @!P1 BRA `(.L_x_0) ;  /* 0x0000000000849947 */ /* 0x000fea0003800000 */
[----:B------:R-:W-:Y:S02]  /*0650*/  LOP3.LUT R19, R19, 0x1, RZ, 0xc0, !PT ;  /* 0x0000000113137812 */ /* 0x000fe400078ec0ff */
[----:B------:R-:W-:Y:S02]  /*0660*/  ISETP.NE.AND P1, PT, R18, 0x1, PT ;  /* 0x000000011200780c */ /* 0x000fe40003f25270 */
[----:B------:R-:W-:-:S11]  /*0670*/  ISETP.NE.U32.AND P0, PT, R19, 0x1, PT ;  /* 0x000000011300780c */ /* 0x000fd60003f05070 */
[----:B------:R-:W0:Y:S01]  /*0680*/  @P1 LDC.64 R20, c[0x0][0x388] ;  /* 0x0000e200ff141b82 */ /* 0x000e220000000a00 */
[C---:B------:R-:W-:Y:S02]  /*0690*/  @P1 IADD3 R8, P3, PT, R2.reuse, R17, RZ ;  /* 0x0000001102081210 */ /* 0x040fe40007f7e0ff */
[CC--:B------:R-:W-:Y:S01]  /*06a0*/  @P1 IADD3 R5, P4, PT, R17.reuse, R4.reuse, RZ ;  /* 0x0000000411051210 */ /* 0x0c0fe20007f9e0ff */
[----:B------:R-:W-:Y:S02]  /*06b0*/  @P1 VIADD R17, R17, 0x2 ;  /* 0x0000000211111836 */ /* 0x000fe40000000000 */
[----:B------:R-:W-:Y:S02]  /*06c0*/  @P1 IMAD.X R10, RZ, RZ, R3, P3 ;  /* 0x000000ffff0a1224 */ /* 0x000fe400018e0603 */
[----:B------:R-:W1:Y:S01]  /*06d0*/  @P1 LDC.64 R18, c[0x0][0x390] ;  /* 0x0000e400ff121b82 */ /* 0x000e620000000a00 */
[----:B------:R-:W-:Y:S01]  /*06e0*/  @!P0 IADD3 R4, P2, PT, R17, R4, RZ ;  /* 0x0000000411048210 */ /* 0x000fe20007f5e0ff */
[----:B------:R-:W-:Y:S01]  /*06f0*/  @P1 IMAD.X R16, RZ, RZ, R11, P4 ;  /* 0x000000ffff101224 */ /* 0x000fe200020e060b */
[----:B------:R-:W-:-:S03]  /*0700*/  @!P0 IADD3 R17, P5, PT, R2, R17, RZ ;  /* 0x0000001102118210 */ /* 0x000fc60007fbe0ff */
[----:B------:R-:W-:Y:S02]  /*0710*/  @!P0 IMAD.X R11, RZ, RZ, R11, P2 ;  /* 0x000000ffff0b8224 */ /* 0x000fe400010e060b */
[----:B------:R-:W2:Y:S01]  /*0720*/  @!P0 LDC.64 R14, c[0x0][0x388] ;  /* 0x0000e200ff0e8b82 */ /* 0x000ea20000000a00 */
[----:B------:R-:W-:-:S07]  /*0730*/  @!P0 IMAD.X R2, RZ, RZ, R3, P5 ;  /* 0x000000ffff028224 */ /* 0x000fce00028e0603 */
[----:B------:R-:W3:Y:S01]  /*0740*/  @!P0 LDC.64 R12, c[0x0][0x390] ;  /* 0x0000e400ff0c8b82 */ /* 0x000ee20000000a00 */
[----:B0-----:R-:W-:-:S04]  /*0750*/  @P1 LEA R20, P4, R8, R20, 0x2 ;  /* 0x0000001408141211 */ /* 0x001fc800078810ff */
[----:B------:R-:W-:Y:S02]  /*0760*/  @P1 LEA.HI.X R21, R8, R21, R10, 0x2, P4 ;  /* 0x0000001508151211 */ /* 0x000fe400020f140a */
[----:B-1----:R-:W-:-:S03]  /*0770*/  @P1 LEA R18, P3, R5, R18, 0x2 ;  /* 0x0000001205121211 */ /* 0x002fc600078610ff */
[----:B------:R-:W4:Y:S01]  /*0780*/  @P1 LDG.E R3, desc[UR6][R20.64] ;  /* 0x0000000614031981 */ /* 0x000f22000c1e1900 */
[----:B------:R-:W-:-:S03]  /*0790*/  @P1 LEA.HI.X R19, R5, R19, R16, 0x2, P3 ;  /* 0x0000001305131211 */ /* 0x000fc600018f1410 */
[----:B------:R-:W5:Y:S01]  /*07a0*/  @P1 LDG.E R5, desc[UR6][R20.64+0x4] ;  /* 0x0000040614051981 */ /* 0x000f62000c1e1900 */
[----:B--2---:R-:W-:-:S04]  /*07b0*/  @!P0 LEA R14, P5, R17, R14, 0x2 ;  /* 0x0000000e110e8211 */ /* 0x004fc800078a10ff */
[----:B------:R-:W-:Y:S02]  /*07c0*/  @!P0 LEA.HI.X R15, R17, R15, R2, 0x2, P5 ;  /* 0x0000000f110f8211 */ /* 0x000fe400028f1402 */
[----:B------:R-:W4:Y:S01]  /*07d0*/  @P1 LDG.E R2, desc[UR6][R18.64] ;  /* 0x0000000612021981 */ /* 0x000f22000c1e1900 */
[----:B---3--:R-:W-:-:S03]  /*07e0*/  @!P0 LEA R12, P2, R4, R12, 0x2 ;  /* 0x0000000c040c8211 */ /* 0x008fc600078410ff */
[----:B------:R-:W2:Y:S01]  /*07f0*/  @!P0 LDG.E R15, desc[UR6][R14.64] ;  /* 0x000000060e0f8981 */ /* 0x000ea2000c1e1900 */
[----:B------:R-:W-:-:S03]  /*0800*/  @!P0 LEA.HI.X R13, R4, R13, R11, 0x2, P2 ;  /* 0x0000000d040d8211 */ /* 0x000fc600010f140b */
[----:B------:R-:W5:Y:S04]  /*0810*/  @P1 LDG.E R4, desc[UR6][R18.64+0x4] ;  /* 0x0000040612041981 */ /* 0x000f68000c1e1900 */
[----:B------:R-:W2:Y:S01]  /*0820*/  @!P0 LDG.E R12, desc[UR6][R12.64] ;  /* 0x000000060c0c8981 */ /* 0x000ea2000c1e1900 */
[----:B----4-:R-:W-:-:S04]  /*0830*/  @P1 FFMA R2, R3, R2, R0 ;  /* 0x0000000203021223 */ /* 0x010fc80000000000 */
[----:B-----5:R-:W-:-:S04]  /*0840*/  @P1 FFMA R0, R5, R4, R2 ;  /* 0x0000000405001223 */ /* 0x020fc80000000002 */
[----:B--2---:R-:W-:-:S07]  /*0850*/  @!P0 FFMA R0, R15, R12, R0 ;  /* 0x0000000c0f008223 */ /* 0x004fce0000000000 */
.L_x_0:
[----:B------:R-:W0:Y:S01]  /*0860*/  LDCU.64 UR8, c[0x0][0x380] ;  /* 0x00007000ff0877ac */ /* 0x000e220008000a00 */
[----:B------:R-:W-:Y:S02]  /*0870*/  SHF.R.S32.HI R2, RZ, 0x1f, R9 ;  /* 0x0000001fff027819 */ /* 0x000fe40000011409 */
[----:B------:R-:W-:-:S03]  /*0880*/  SHF.R.S32.HI R7, RZ, 0x1f, R6 ;  /* 0x0000001fff077819 */ /* 0x000fc60000011406 */
[----:B------:R-:W-:Y:S02]  /*0890*/  IMAD R3, R2, UR5, RZ ;  /* 0x0000000502037c24 */ /* 0x000fe4000f8e02ff */
[----:B------:R-:W-:-:S04]  /*08a0*/  IMAD.WIDE.U32 R6, R9, UR5, R6 ;  /* 0x0000000509067c25 */ /* 0x000fc8000f8e0006 */
[----:B------:R-:W-:Y:S01]  /*08b0*/  IMAD.IADD R3, R7, 0x1, R3 ;  /* 0x0000000107037824 */ /* 0x000fe200078e0203 */
[----:B0-----:R-:W-:-:S04]  /*08c0*/  LEA R2, P0, R6, UR8, 0x2 ;  /* 0x0000000806027c11 */ /* 0x001fc8000f8010ff */
[----:B------:R-:W-:-:S05]  /*08d0*/  LEA.HI.X R3, R6, UR9, R3, 0x2, P0 ;  /* 0x0000000906037c11 */ /* 0x000fca00080f1403 */
[----:B------:R-:W-:Y:S01]  /*08e0*/  STG.E desc[UR6][R2.64], R0 ;  /* 0x0000000002007986 */ /* 0x000fe2000c101906 */
[----:B------:R-:W-:Y:S05]  /*08f0*/  EXIT ;  /* 0x000000000000794d */ /* 0x000fea0003800000 */
.L_x_4:
[----:B------:R-:W-:-:S00]  /*0900*/  BRA `(.L_x_4) ;  /* 0xfffffffc00fc7947 */ /* 0x000fc0000383ffff */
[----:B------:R-:W-:-:S00]  /*0910*/  NOP ;  /* 0x0000000000007918 */ /* 0x000fc00000000000 */
        /* <DEDUP_REMOVED lines=14> */
.L_x_5:


//--------------------- .nv.shared.reserved.0     --------------------------
	.section	.nv.shared.reserved.0,"aw",@nobits
	.weak		__nv_reservedSMEM_offset_0_alias
	.size		__nv_reservedSMEM_offset_0_alias, 0, 64
	.other		__nv_reservedSMEM_offset_0_alias,@"STO_CUDA_RESERVED_SHARED STV_DEFAULT"
__nv_reservedSMEM_offset_0_alias:
	.zero		0
	.zero		64


//--------------------- .nv.constant0._Z17classifier_kernelPfPKfS1_iii --------------------------
	.section	.nv.constant0._Z17classifier_kernelPfPKfS1_iii,"a",@progbits
	.sectionflags	@""
	.align	4
.nv.constant0._Z17classifier_kernelPfPKfS1_iii:
	.zero		932


//--------------------- SYMBOLS --------------------------

	.type		.nv.reservedSmem.offset0,@object
	.size		.nv.reservedSmem.offset0,0x4
